//
// Generated by NVIDIA NVVM Compiler
//
// Compiler Build ID: CL-36424714
// Cuda compilation tools, release 13.0, V13.0.88
// Based on NVVM 20.0.0
//

.version 9.0
.target sm_100
.address_size 64

	// .globl	_Z25update_via_surface_kernelyiii

.visible .entry _Z25update_via_surface_kernelyiii(
	.param .u64 _Z25update_via_surface_kernelyiii_param_0,
	.param .u32 _Z25update_via_surface_kernelyiii_param_1,
	.param .u32 _Z25update_via_surface_kernelyiii_param_2,
	.param .u32 _Z25update_via_surface_kernelyiii_param_3
)
{
	.reg .pred 	%p<6>;
	.reg .b32 	%r<20>;
	.reg .b64 	%rd<2>;

	ld.param.u64 	%rd1, [_Z25update_via_surface_kernelyiii_param_0];
	ld.param.u32 	%r4, [_Z25update_via_surface_kernelyiii_param_1];
	ld.param.u32 	%r5, [_Z25update_via_surface_kernelyiii_param_2];
	ld.param.u32 	%r7, [_Z25update_via_surface_kernelyiii_param_3];
	mov.u32 	%r8, %ctaid.x;
	mov.u32 	%r9, %ntid.x;
	mov.u32 	%r10, %tid.x;
	mad.lo.s32 	%r1, %r8, %r9, %r10;
	mov.u32 	%r11, %ctaid.y;
	mov.u32 	%r12, %ntid.y;
	mov.u32 	%r13, %tid.y;
	mad.lo.s32 	%r14, %r11, %r12, %r13;
	mov.u32 	%r15, %ctaid.z;
	mov.u32 	%r16, %ntid.z;
	mov.u32 	%r17, %tid.z;
	mad.lo.s32 	%r3, %r15, %r16, %r17;
	setp.ge.s32 	%p1, %r1, %r4;
	setp.ge.s32 	%p2, %r14, %r5;
	or.pred  	%p3, %p1, %p2;
	setp.ge.s32 	%p4, %r3, %r7;
	or.pred  	%p5, %p3, %p4;
	@%p5 bra 	$L__BB0_2;
	shl.b32 	%r18, %r1, 2;
	mov.b32 	%r19, 1145192448;
	sust.b.3d.b32.trap 	[%rd1, {%r18, %r14, %r3, %r3}], {%r19};
$L__BB0_2:
	ret;

}


// ===== COMPILED SASS (sm_100) =====

	.target	sm_100

	.elftype	@"ET_EXEC"


//--------------------- .note.nv.tkinfo           --------------------------
	.section	.note.nv.tkinfo,"",@"SHT_NOTE"
	.sectionflags	@"SHF_NOTE_NV_TKINFO"
	.tkinfo
        /*0018*/ 	.word	0x00000002
        /*0030*/ 	.string	""
        /*0030*/ 	.string	"ptxas"
        /*0030*/ 	.string	"Cuda compilation tools, release 13.0, V13.0.88"
        /*0030*/ 	.string	"Build cuda_13.0.r13.0/compiler.36424714_0"
        /*0030*/ 	.string	"-arch sm_100 -m 64 "



//--------------------- .note.nv.cuinfo           --------------------------
	.section	.note.nv.cuinfo,"",@"SHT_NOTE"
	.sectionflags	@"SHF_NOTE_NV_CUINFO"
        /*0018*/ 	.short	0x0002
        /*001a*/ 	.short	0x0064
        /*001c*/ 	.short	0x0082
	.zero		2


//--------------------- .nv.info                  --------------------------
	.section	.nv.info,"",@"SHT_CUDA_INFO"
	.align	4


	//----- nvinfo : EIATTR_REGCOUNT
	.align		4
        /*0000*/ 	.byte	0x04, 0x2f
        /*0002*/ 	.short	(.L_1 - .L_0)
	.align		4
.L_0:
        /*0004*/ 	.word	index@(_Z25update_via_surface_kernelyiii)
        /*0008*/ 	.word	0x0000000a


	//----- nvinfo : EIATTR_FRAME_SIZE
	.align		4
.L_1:
        /*000c*/ 	.byte	0x04, 0x11
        /*000e*/ 	.short	(.L_3 - .L_2)
	.align		4
.L_2:
        /*0010*/ 	.word	index@(_Z25update_via_surface_kernelyiii)
        /*0014*/ 	.word	0x00000000


	//----- nvinfo : EIATTR_MIN_STACK_SIZE
	.align		4
.L_3:
        /*0018*/ 	.byte	0x04, 0x12
        /*001a*/ 	.short	(.L_5 - .L_4)
	.align		4
.L_4:
        /*001c*/ 	.word	index@(_Z25update_via_surface_kernelyiii)
        /*0020*/ 	.word	0x00000000
.L_5:


//--------------------- .nv.compat                --------------------------
	.section	.nv.compat,"",@"SHT_CUDA_COMPAT_INFO"
	.align	4
        /*0000*/ 	.byte	0x02, 0x09, 0x00, 0x00, 0x02, 0x02, 0x02, 0x00, 0x02, 0x05, 0x05, 0x00, 0x03, 0x07, 0x01, 0x01
        /*0010*/ 	.byte	0x02, 0x03, 0x00, 0x00, 0x02, 0x06, 0x01, 0x00, 0x04, 0x0b, 0x08, 0x00, 0x09, 0x00, 0x00, 0x00
        /*0020*/ 	.byte	0x00, 0x00, 0x00, 0x00


//--------------------- .nv.info._Z25update_via_surface_kernelyiii --------------------------
	.section	.nv.info._Z25update_via_surface_kernelyiii,"",@"SHT_CUDA_INFO"
	.sectionflags	@""
	.align	4


	//----- nvinfo : EIATTR_CUDA_API_VERSION
	.align		4
        /*0000*/ 	.byte	0x04, 0x37
        /*0002*/ 	.short	(.L_7 - .L_6)
.L_6:
        /*0004*/ 	.word	0x00000082


	//----- nvinfo : EIATTR_KPARAM_INFO
	.align		4
.L_7:
        /*0008*/ 	.byte	0x04, 0x17
        /*000a*/ 	.short	(.L_9 - .L_8)
.L_8:
        /*000c*/ 	.word	0x00000000
        /*0010*/ 	.short	0x0003
        /*0012*/ 	.short	0x0010
        /*0014*/ 	.byte	0x00, 0xf0, 0x11, 0x00


	//----- nvinfo : EIATTR_KPARAM_INFO
	.align		4
.L_9:
        /*0018*/ 	.byte	0x04, 0x17
        /*001a*/ 	.short	(.L_11 - .L_10)
.L_10:
        /*001c*/ 	.word	0x00000000
        /*0020*/ 	.short	0x0002
        /*0022*/ 	.short	0x000c
        /*0024*/ 	.byte	0x00, 0xf0, 0x11, 0x00


	//----- nvinfo : EIATTR_KPARAM_INFO
	.align		4
.L_11:
        /*0028*/ 	.byte	0x04, 0x17
        /*002a*/ 	.short	(.L_13 - .L_12)
.L_12:
        /*002c*/ 	.word	0x00000000
        /*0030*/ 	.short	0x0001
        /*0032*/ 	.short	0x0008
        /*0034*/ 	.byte	0x00, 0xf0, 0x11, 0x00


	//----- nvinfo : EIATTR_KPARAM_INFO
	.align		4
.L_13:
        /*0038*/ 	.byte	0x04, 0x17
        /*003a*/ 	.short	(.L_15 - .L_14)
.L_14:
        /*003c*/ 	.word	0x00000000
        /*0040*/ 	.short	0x0000
        /*0042*/ 	.short	0x0000
        /*0044*/ 	.byte	0x00, 0xf0, 0x21, 0x00


	//----- nvinfo : EIATTR_SPARSE_MMA_MASK
	.align		4
.L_15:
        /*0048*/ 	.byte	0x03, 0x50
        /*004a*/ 	.short	0x0000


	//----- nvinfo : EIATTR_MAXREG_COUNT
	.align		4
        /*004c*/ 	.byte	0x03, 0x1b
        /*004e*/ 	.short	0x00ff


	//----- nvinfo : EIATTR_MERCURY_ISA_VERSION
	.align		4
        /*0050*/ 	.byte	0x03, 0x5f
        /*0052*/ 	.short	0x0101


	//----- nvinfo : EIATTR_VRC_CTA_INIT_COUNT
	.align		4
        /*0054*/ 	.byte	0x02, 0x4a
	.zero		1
	.zero		1


	//----- nvinfo : EIATTR_EXIT_INSTR_OFFSETS
	.align		4
        /*0058*/ 	.byte	0x04, 0x1c
        /*005a*/ 	.short	(.L_17 - .L_16)


	//   ....[0]....
.L_16:
        /*005c*/ 	.word	0x00000120


	//   ....[1]....
        /*0060*/ 	.word	0x00000170


	//----- nvinfo : EIATTR_CBANK_PARAM_SIZE
	.align		4
.L_17:
        /*0064*/ 	.byte	0x03, 0x19
        /*0066*/ 	.short	0x0014


	//----- nvinfo : EIATTR_PARAM_CBANK
	.align		4
        /*0068*/ 	.byte	0x04, 0x0a
        /*006a*/ 	.short	(.L_19 - .L_18)
	.align		4
.L_18:
        /*006c*/ 	.word	index@(.nv.constant0._Z25update_via_surface_kernelyiii)
        /*0070*/ 	.short	0x0380
        /*0072*/ 	.short	0x0014


	//----- nvinfo : EIATTR_SW_WAR
	.align		4
.L_19:
        /*0074*/ 	.byte	0x04, 0x36
        /*0076*/ 	.short	(.L_21 - .L_20)
.L_20:
        /*0078*/ 	.word	0x00000008
.L_21:


//--------------------- .nv.callgraph             --------------------------
	.section	.nv.callgraph,"",@"SHT_CUDA_CALLGRAPH"
	.align	4
	.sectionentsize	8
	.align		4
        /*0000*/ 	.word	0x00000000
	.align		4
        /*0004*/ 	.word	0xffffffff
	.align		4
        /*0008*/ 	.word	0x00000000
	.align		4
        /*000c*/ 	.word	0xfffffffe
	.align		4
        /*0010*/ 	.word	0x00000000
	.align		4
        /*0014*/ 	.word	0xfffffffd
	.align		4
        /*0018*/ 	.word	0x00000000
	.align		4
        /*001c*/ 	.word	0xfffffffc


//--------------------- .text._Z25update_via_surface_kernelyiii --------------------------
	.section	.text._Z25update_via_surface_kernelyiii,"ax",@progbits
	.align	128
        .global         _Z25update_via_surface_kernelyiii
        .type           _Z25update_via_surface_kernelyiii,@function
        .size           _Z25update_via_surface_kernelyiii,(.L_x_1 - _Z25update_via_surface_kernelyiii)
        .other          _Z25update_via_surface_kernelyiii,@"STO_CUDA_ENTRY STV_DEFAULT"
_Z25update_via_surface_kernelyiii:
.text._Z25update_via_surface_kernelyiii:
[----:B------:R-:W-:Y:S01]  /*0000*/  LDC R1, c[0x0][0x37c] ;  /* 0x0000df00ff017b82 */ /* 0x000fe20000000800 */
[----:B------:R-:W0:Y:S07]  /*0010*/  S2R R0, SR_TID.Y ;  /* 0x0000000000007919 */ /* 0x000e2e0000002200 */
[----:B------:R-:W1:Y:S01]  /*0020*/  LDC R4, c[0x0][0x360] ;  /* 0x0000d800ff047b82 */ /* 0x000e620000000800 */
[----:B------:R-:W2:Y:S01]  /*0030*/  LDCU.64 UR8, c[0x0][0x388] ;  /* 0x00007100ff0877ac */ /* 0x000ea20008000a00 */
[----:B------:R-:W1:Y:S01]  /*0040*/  S2R R3, SR_TID.X ;  /* 0x0000000000037919 */ /* 0x000e620000002100 */
[----:B------:R-:W3:Y:S01]  /*0050*/  LDCU UR7, c[0x0][0x390] ;  /* 0x00007200ff0777ac */ /* 0x000ee20008000800 */
[----:B------:R-:W4:Y:S04]  /*0060*/  S2R R7, SR_TID.Z ;  /* 0x0000000000077919 */ /* 0x000f280000002300 */
[----:B------:R-:W0:Y:S08]  /*0070*/  S2UR UR5, SR_CTAID.Y ;  /* 0x00000000000579c3 */ /* 0x000e300000002600 */
[----:B------:R-:W0:Y:S08]  /*0080*/  LDC R5, c[0x0][0x364] ;  /* 0x0000d900ff057b82 */ /* 0x000e300000000800 */
[----:B------:R-:W1:Y:S08]  /*0090*/  S2UR UR4, SR_CTAID.X ;  /* 0x00000000000479c3 */ /* 0x000e700000002500 */
[----:B------:R-:W4:Y:S08]  /*00a0*/  S2UR UR6, SR_CTAID.Z ;  /* 0x00000000000679c3 */ /* 0x000f300000002700 */
[----:B------:R-:W4:Y:S01]  /*00b0*/  LDC R6, c[0x0][0x368] ;  /* 0x0000da00ff067b82 */ /* 0x000f220000000800 */
[----:B0-----:R-:W-:-:S05]  /*00c0*/  IMAD R5, R5, UR5, R0 ;  /* 0x0000000505057c24 */ /* 0x001fca000f8e0200 */
[----:B--2---:R-:W-:Y:S01]  /*00d0*/  ISETP.GE.AND P0, PT, R5, UR9, PT ;  /* 0x0000000905007c0c */ /* 0x004fe2000bf06270 */
[----:B-1----:R-:W-:-:S05]  /*00e0*/  IMAD R4, R4, UR4, R3 ;  /* 0x0000000404047c24 */ /* 0x002fca000f8e0203 */
[----:B------:R-:W-:Y:S01]  /*00f0*/  ISETP.GE.OR P0, PT, R4, UR8, P0 ;  /* 0x0000000804007c0c */ /* 0x000fe20008706670 */
[----:B----4-:R-:W-:-:S05]  /*0100*/  IMAD R6, R6, UR6, R7 ;  /* 0x0000000606067c24 */ /* 0x010fca000f8e0207 */
[----:B---3--:R-:W-:-:S13]  /*0110*/  ISETP.GE.OR P0, PT, R6, UR7, P0 ;  /* 0x0000000706007c0c */ /* 0x008fda0008706670 */
[----:B------:R-:W-:Y:S05]  /*0120*/  @P0 EXIT ;  /* 0x000000000000094d */ /* 0x000fea0003800000 */
[----:B------:R-:W0:Y:S01]  /*0130*/  LDCU UR4, c[0x0][0x380] ;  /* 0x00007000ff0477ac */ /* 0x000e220008000800 */
[----:B------:R-:W-:Y:S01]  /*0140*/  HFMA2 R3, -RZ, RZ, 4.2578125, 2 ;  /* 0x44424000ff037431 */ /* 0x000fe200000001ff */
[----:B------:R-:W-:-:S04]  /*0150*/  SHF.L.U32 R4, R4, 0x2, RZ ;  /* 0x0000000204047819 */ /* 0x000fc800000006ff */
[----:B0-----:R0:W-:Y:S02]  /*0160*/  SUST.D.BA.3D.STRONG.SM.TRAP [R4], R3, UR4 ;  /* 0xb0ff040304007f9d */ /* 0x0011e4000810a900 */
[----:B0-----:R-:W-:Y:S05]  /*0170*/  EXIT ;  /* 0x000000000000794d */ /* 0x001fea0003800000 */
.L_x_0:
[----:B------:R-:W-:-:S00]  /*0180*/  BRA `(.L_x_0) ;  /* 0xfffffffc00fc7947 */ /* 0x000fc0000383ffff */
[----:B------:R-:W-:-:S00]  /*0190*/  NOP ;  /* 0x0000000000007918 */ /* 0x000fc00000000000 */
        /* <DEDUP_REMOVED lines=14> */
.L_x_1:


//--------------------- .nv.shared.reserved.0     --------------------------
	.section	.nv.shared.reserved.0,"aw",@nobits
	.weak		__nv_reservedSMEM_offset_0_alias
	.size		__nv_reservedSMEM_offset_0_alias, 0, 64
	.other		__nv_reservedSMEM_offset_0_alias,@"STO_CUDA_RESERVED_SHARED STV_DEFAULT"
__nv_reservedSMEM_offset_0_alias:
	.zero		0
	.zero		64


//--------------------- .nv.constant0._Z25update_via_surface_kernelyiii --------------------------
	.section	.nv.constant0._Z25update_via_surface_kernelyiii,"a",@progbits
	.sectionflags	@""
	.align	4
.nv.constant0._Z25update_via_surface_kernelyiii:
	.zero		916


//--------------------- SYMBOLS --------------------------

	.type		.nv.reservedSmem.offset0,@object
	.size		.nv.reservedSmem.offset0,0x4
